	.headerflags	@"EF_CUDA_TEXMODE_UNIFIED EF_CUDA_64BIT_ADDRESS EF_CUDA_ACCELERATORS EF_CUDA_SM90 EF_CUDA_VIRTUAL_SM(EF_CUDA_SM90)"
	.elftype	@"ET_EXEC"


//--------------------- .nv.info                  --------------------------
	.section	.nv.info,"",@"SHT_CUDA_INFO"
	.align	4


	//----- nvinfo : EIATTR_REGCOUNT
	.align		4
        /*0000*/ 	.byte	0x04, 0x2f
        /*0002*/ 	.short	(.L_3 - .L_2)
	.align		4
.L_2:
        /*0004*/ 	.word	index@(triton_poi_fused__native_batch_norm_legit_no_training_add_convolution_42)
        /*0008*/ 	.word	0x00000020


	//----- nvinfo : EIATTR_MIN_STACK_SIZE
	.align		4
.L_3:
        /*000c*/ 	.byte	0x04, 0x12
        /*000e*/ 	.short	(.L_5 - .L_4)
	.align		4
.L_4:
        /*0010*/ 	.word	index@(triton_poi_fused__native_batch_norm_legit_no_training_add_convolution_42)
        /*0014*/ 	.word	0x00000000


	//----- nvinfo : EIATTR_FRAME_SIZE
	.align		4
.L_5:
        /*0018*/ 	.byte	0x04, 0x11
        /*001a*/ 	.short	(.L_7 - .L_6)
	.align		4
.L_6:
        /*001c*/ 	.word	index@(triton_poi_fused__native_batch_norm_legit_no_training_add_convolution_42)
        /*0020*/ 	.word	0x00000000


	//----- nvinfo : EIATTR_MIN_STACK_SIZE
	.align		4
.L_7:
        /*0024*/ 	.byte	0x04, 0x12
        /*0026*/ 	.short	(.L_9 - .L_8)
	.align		4
.L_8:
        /*0028*/ 	.word	index@(triton_poi_fused__native_batch_norm_legit_no_training_add_convolution_42)
        /*002c*/ 	.word	0x00000000
.L_9:


//--------------------- .nv.info.triton_poi_fused__native_batch_norm_legit_no_training_add_convolution_42 --------------------------
	.section	.nv.info.triton_poi_fused__native_batch_norm_legit_no_training_add_convolution_42,"",@"SHT_CUDA_INFO"
	.sectionflags	@""
	.align	4


	//----- nvinfo : EIATTR_CUDA_API_VERSION
	.align		4
        /*0000*/ 	.byte	0x04, 0x37
        /*0002*/ 	.short	(.L_11 - .L_10)
.L_10:
        /*0004*/ 	.word	0x0000007c


	//----- nvinfo : EIATTR_KPARAM_INFO
	.align		4
.L_11:
        /*0008*/ 	.byte	0x04, 0x17
        /*000a*/ 	.short	(.L_13 - .L_12)
.L_12:
        /*000c*/ 	.word	0x00000000
        /*0010*/ 	.short	0x000d
        /*0012*/ 	.short	0x0068
        /*0014*/ 	.byte	0x00, 0xf0, 0x11, 0x00


	//----- nvinfo : EIATTR_KPARAM_INFO
	.align		4
.L_13:
        /*0018*/ 	.byte	0x04, 0x17
        /*001a*/ 	.short	(.L_15 - .L_14)
.L_14:
        /*001c*/ 	.word	0x00000000
        /*0020*/ 	.short	0x000c
        /*0022*/ 	.short	0x0060
        /*0024*/ 	.byte	0x00, 0xf4, 0x21, 0x00


	//----- nvinfo : EIATTR_KPARAM_INFO
	.align		4
.L_15:
        /*0028*/ 	.byte	0x04, 0x17
        /*002a*/ 	.short	(.L_17 - .L_16)
.L_16:
        /*002c*/ 	.word	0x00000000
        /*0030*/ 	.short	0x000b
        /*0032*/ 	.short	0x0058
        /*0034*/ 	.byte	0x00, 0xf4, 0x21, 0x00


	//----- nvinfo : EIATTR_KPARAM_INFO
	.align		4
.L_17:
        /*0038*/ 	.byte	0x04, 0x17
        /*003a*/ 	.short	(.L_19 - .L_18)
.L_18:
        /*003c*/ 	.word	0x00000000
        /*0040*/ 	.short	0x000a
        /*0042*/ 	.short	0x0050
        /*0044*/ 	.byte	0x00, 0xf4, 0x21, 0x00


	//----- nvinfo : EIATTR_KPARAM_INFO
	.align		4
.L_19:
        /*0048*/ 	.byte	0x04, 0x17
        /*004a*/ 	.short	(.L_21 - .L_20)
.L_20:
        /*004c*/ 	.word	0x00000000
        /*0050*/ 	.short	0x0009
        /*0052*/ 	.short	0x0048
        /*0054*/ 	.byte	0x00, 0xf4, 0x21, 0x00


	//----- nvinfo : EIATTR_KPARAM_INFO
	.align		4
.L_21:
        /*0058*/ 	.byte	0x04, 0x17
        /*005a*/ 	.short	(.L_23 - .L_22)
.L_22:
        /*005c*/ 	.word	0x00000000
        /*0060*/ 	.short	0x0008
        /*0062*/ 	.short	0x0040
        /*0064*/ 	.byte	0x00, 0xf4, 0x21, 0x00


	//----- nvinfo : EIATTR_KPARAM_INFO
	.align		4
.L_23:
        /*0068*/ 	.byte	0x04, 0x17
        /*006a*/ 	.short	(.L_25 - .L_24)
.L_24:
        /*006c*/ 	.word	0x00000000
        /*0070*/ 	.short	0x0007
        /*0072*/ 	.short	0x0038
        /*0074*/ 	.byte	0x00, 0xf4, 0x21, 0x00


	//----- nvinfo : EIATTR_KPARAM_INFO
	.align		4
.L_25:
        /*0078*/ 	.byte	0x04, 0x17
        /*007a*/ 	.short	(.L_27 - .L_26)
.L_26:
        /*007c*/ 	.word	0x00000000
        /*0080*/ 	.short	0x0006
        /*0082*/ 	.short	0x0030
        /*0084*/ 	.byte	0x00, 0xf4, 0x21, 0x00


	//----- nvinfo : EIATTR_KPARAM_INFO
	.align		4
.L_27:
        /*0088*/ 	.byte	0x04, 0x17
        /*008a*/ 	.short	(.L_29 - .L_28)
.L_28:
        /*008c*/ 	.word	0x00000000
        /*0090*/ 	.short	0x0005
        /*0092*/ 	.short	0x0028
        /*0094*/ 	.byte	0x00, 0xf4, 0x21, 0x00


	//----- nvinfo : EIATTR_KPARAM_INFO
	.align		4
.L_29:
        /*0098*/ 	.byte	0x04, 0x17
        /*009a*/ 	.short	(.L_31 - .L_30)
.L_30:
        /*009c*/ 	.word	0x00000000
        /*00a0*/ 	.short	0x0004
        /*00a2*/ 	.short	0x0020
        /*00a4*/ 	.byte	0x00, 0xf4, 0x21, 0x00


	//----- nvinfo : EIATTR_KPARAM_INFO
	.align		4
.L_31:
        /*00a8*/ 	.byte	0x04, 0x17
        /*00aa*/ 	.short	(.L_33 - .L_32)
.L_32:
        /*00ac*/ 	.word	0x00000000
        /*00b0*/ 	.short	0x0003
        /*00b2*/ 	.short	0x0018
        /*00b4*/ 	.byte	0x00, 0xf4, 0x21, 0x00


	//----- nvinfo : EIATTR_KPARAM_INFO
	.align		4
.L_33:
        /*00b8*/ 	.byte	0x04, 0x17
        /*00ba*/ 	.short	(.L_35 - .L_34)
.L_34:
        /*00bc*/ 	.word	0x00000000
        /*00c0*/ 	.short	0x0002
        /*00c2*/ 	.short	0x0010
        /*00c4*/ 	.byte	0x00, 0xf4, 0x21, 0x00


	//----- nvinfo : EIATTR_KPARAM_INFO
	.align		4
.L_35:
        /*00c8*/ 	.byte	0x04, 0x17
        /*00ca*/ 	.short	(.L_37 - .L_36)
.L_36:
        /*00cc*/ 	.word	0x00000000
        /*00d0*/ 	.short	0x0001
        /*00d2*/ 	.short	0x0008
        /*00d4*/ 	.byte	0x00, 0xf4, 0x21, 0x00


	//----- nvinfo : EIATTR_KPARAM_INFO
	.align		4
.L_37:
        /*00d8*/ 	.byte	0x04, 0x17
        /*00da*/ 	.short	(.L_39 - .L_38)
.L_38:
        /*00dc*/ 	.word	0x00000000
        /*00e0*/ 	.short	0x0000
        /*00e2*/ 	.short	0x0000
        /*00e4*/ 	.byte	0x00, 0xf4, 0x21, 0x00


	//----- nvinfo : EIATTR_SPARSE_MMA_MASK
	.align		4
.L_39:
        /*00e8*/ 	.byte	0x03, 0x50
        /*00ea*/ 	.short	0x0000


	//----- nvinfo : EIATTR_MAXREG_COUNT
	.align		4
        /*00ec*/ 	.byte	0x03, 0x1b
        /*00ee*/ 	.short	0x00ff


	//----- nvinfo : EIATTR_EXIT_INSTR_OFFSETS
	.align		4
        /*00f0*/ 	.byte	0x04, 0x1c
        /*00f2*/ 	.short	(.L_41 - .L_40)


	//   ....[0]....
.L_40:
        /*00f4*/ 	.word	0x00000970


	//   ....[1]....
        /*00f8*/ 	.word	0x00000990


	//----- nvinfo : EIATTR_REQNTID
	.align		4
.L_41:
        /*00fc*/ 	.byte	0x04, 0x10
        /*00fe*/ 	.short	(.L_43 - .L_42)
.L_42:
        /*0100*/ 	.word	0x00000080
        /*0104*/ 	.word	0x00000001
        /*0108*/ 	.word	0x00000001


	//----- nvinfo : EIATTR_CBANK_PARAM_SIZE
	.align		4
.L_43:
        /*010c*/ 	.byte	0x03, 0x19
        /*010e*/ 	.short	0x006c


	//----- nvinfo : EIATTR_PARAM_CBANK
	.align		4
        /*0110*/ 	.byte	0x04, 0x0a
        /*0112*/ 	.short	(.L_45 - .L_44)
	.align		4
.L_44:
        /*0114*/ 	.word	index@(.nv.constant0.triton_poi_fused__native_batch_norm_legit_no_training_add_convolution_42)
        /*0118*/ 	.short	0x0210
        /*011a*/ 	.short	0x006c


	//----- nvinfo : EIATTR_SW_WAR
	.align		4
.L_45:
        /*011c*/ 	.byte	0x04, 0x36
        /*011e*/ 	.short	(.L_47 - .L_46)
.L_46:
        /*0120*/ 	.word	0x00000008
.L_47:


//--------------------- .nv.callgraph             --------------------------
	.section	.nv.callgraph,"",@"SHT_CUDA_CALLGRAPH"
	.align	4
	.sectionentsize	8
	.align		4
        /*0000*/ 	.word	0x00000000
	.align		4
        /*0004*/ 	.word	0xffffffff
	.align		4
        /*0008*/ 	.word	0x00000000
	.align		4
        /*000c*/ 	.word	0xfffffffe
	.align		4
        /*0010*/ 	.word	0x00000000
	.align		4
        /*0014*/ 	.word	0xfffffffd
	.align		4
        /*0018*/ 	.word	0x00000000
	.align		4
        /*001c*/ 	.word	0xfffffffc


//--------------------- .nv.constant4             --------------------------
	.section	.nv.constant4,"a",@progbits
	.align	8
	.align		8
.nv.constant4:
        /*0000*/ 	.dword	_$_str
	.align		8
        /*0008*/ 	.dword	_$_str_$_2


//--------------------- .text.triton_poi_fused__native_batch_norm_legit_no_training_add_convolution_42 --------------------------
	.section	.text.triton_poi_fused__native_batch_norm_legit_no_training_add_convolution_42,"ax",@progbits
	.align	128
        .global         triton_poi_fused__native_batch_norm_legit_no_training_add_convolution_42
        .type           triton_poi_fused__native_batch_norm_legit_no_training_add_convolution_42,@function
        .size           triton_poi_fused__native_batch_norm_legit_no_training_add_convolution_42,(.L_x_1 - triton_poi_fused__native_batch_norm_legit_no_training_add_convolution_42)
        .other          triton_poi_fused__native_batch_norm_legit_no_training_add_convolution_42,@"STO_CUDA_ENTRY STV_DEFAULT"
triton_poi_fused__native_batch_norm_legit_no_training_add_convolution_42:
.text.triton_poi_fused__native_batch_norm_legit_no_training_add_convolution_42:
[----:B------:R-:W0:Y:S01]  /*0000*/  LDC R1, c[0x0][0x28] ;  /* 0x00000a00ff017b82 */ /* 0x000e220000000800 */
[----:B------:R-:W1:Y:S07]  /*0010*/  S2R R0, SR_TID.X ;  /* 0x0000000000007919 */ /* 0x000e6e0000002100 */
[----:B------:R-:W2:Y:S01]  /*0020*/  LDC.64 R4, c[0x0][0x238] ;  /* 0x00008e00ff047b82 */ /* 0x000ea20000000a00 */
[----:B------:R-:W-:Y:S01]  /*0030*/  CS2R R18, SRZ ;  /* 0x0000000000127805 */ /* 0x000fe2000001ff00 */
[----:B------:R-:W3:Y:S01]  /*0040*/  S2R R3, SR_CTAID.X ;  /* 0x0000000000037919 */ /* 0x000ee20000002500 */
[----:B------:R-:W-:Y:S01]  /*0050*/  CS2R R14, SRZ ;  /* 0x00000000000e7805 */ /* 0x000fe2000001ff00 */
[----:B------:R-:W-:-:S04]  /*0060*/  ULDC.64 UR4, c[0x0][0x208] ;  /* 0x0000820000047ab9 */ /* 0x000fc80000000a00 */
[----:B------:R-:W4:Y:S01]  /*0070*/  LDC.64 R8, c[0x0][0x258] ;  /* 0x00009600ff087b82 */ /* 0x000f220000000a00 */
[----:B------:R-:W-:Y:S01]  /*0080*/  HFMA2.MMA R10, -RZ, RZ, 0, 0 ;  /* 0x00000000ff0a7435 */ /* 0x000fe200000001ff */
[----:B------:R-:W-:-:S06]  /*0090*/  CS2R R24, SRZ ;  /* 0x0000000000187805 */ /* 0x000fcc000001ff00 */
[----:B------:R-:W5:Y:S08]  /*00a0*/  LDC.64 R28, c[0x0][0x230] ;  /* 0x00008c00ff1c7b82 */ /* 0x000f700000000a00 */
[----:B------:R-:W4:Y:S01]  /*00b0*/  LDC.64 R16, c[0x0][0x240] ;  /* 0x00009000ff107b82 */ /* 0x000f220000000a00 */
[----:B-1----:R-:W-:-:S04]  /*00c0*/  SHF.L.U32 R0, R0, 0x1, RZ ;  /* 0x0000000100007819 */ /* 0x002fc800000006ff */
[----:B------:R-:W-:-:S04]  /*00d0*/  LOP3.LUT R0, R0, 0xfe, RZ, 0xc0, !PT ;  /* 0x000000fe00007812 */ /* 0x000fc800078ec0ff */
[----:B---3--:R-:W-:-:S04]  /*00e0*/  LEA R2, R3, R0, 0x8 ;  /* 0x0000000003027211 */ /* 0x008fc800078e40ff */
[----:B------:R-:W-:Y:S01]  /*00f0*/  IADD3 R3, R2, 0x1, RZ ;  /* 0x0000000102037810 */ /* 0x000fe20007ffe0ff */
[C---:B------:R-:W-:Y:S01]  /*0100*/  IMAD.HI R0, R2.reuse, 0x64d319ff, RZ ;  /* 0x64d319ff02007827 */ /* 0x040fe200078e02ff */
[----:B------:R-:W-:-:S04]  /*0110*/  ISETP.GE.AND P0, PT, R2, 0x5140, PT ;  /* 0x000051400200780c */ /* 0x000fc80003f06270 */
[----:B------:R-:W-:-:S04]  /*0120*/  SHF.R.U32.HI R7, RZ, 0x1f, R0 ;  /* 0x0000001fff077819 */ /* 0x000fc80000011600 */
[----:B------:R-:W-:Y:S01]  /*0130*/  LEA.HI.SX32 R7, R0, R7, 0x19 ;  /* 0x0000000700077211 */ /* 0x000fe200078fcaff */
[----:B------:R-:W-:-:S04]  /*0140*/  IMAD.HI R0, R3, 0x64d319ff, RZ ;  /* 0x64d319ff03007827 */ /* 0x000fc800078e02ff */
[----:B------:R-:W-:Y:S01]  /*0150*/  IMAD R11, R7, -0x145, R2 ;  /* 0xfffffebb070b7824 */ /* 0x000fe200078e0202 */
[----:B------:R-:W-:-:S03]  /*0160*/  SHF.R.U32.HI R13, RZ, 0x1f, R0 ;  /* 0x0000001fff0d7819 */ /* 0x000fc60000011600 */
[----:B--2---:R-:W-:Y:S01]  /*0170*/  IMAD.WIDE R6, R11, 0x4, R4 ;  /* 0x000000040b067825 */ /* 0x004fe200078e0204 */
[----:B------:R-:W-:Y:S02]  /*0180*/  LEA.HI.SX32 R0, R0, R13, 0x19 ;  /* 0x0000000d00007211 */ /* 0x000fe400078fcaff */
[----:B------:R-:W1:Y:S02]  /*0190*/  LDC.64 R12, c[0x0][0x228] ;  /* 0x00008a00ff0c7b82 */ /* 0x000e640000000a00 */
[----:B------:R2:W3:Y:S01]  /*01a0*/  @!P0 LDG.E.EL R18, desc[UR4][R6.64] ;  /* 0x0000000406128981 */ /* 0x0004e2000c2e1900 */
[----:B------:R-:W-:-:S04]  /*01b0*/  IMAD R3, R0, -0x145, R3 ;  /* 0xfffffebb00037824 */ /* 0x000fc800078e0203 */
[----:B------:R-:W-:Y:S02]  /*01c0*/  IMAD.WIDE R20, R3, 0x4, R4 ;  /* 0x0000000403147825 */ /* 0x000fe400078e0204 */
[----:B------:R-:W2:Y:S03]  /*01d0*/  LDC.64 R4, c[0x0][0x220] ;  /* 0x00008800ff047b82 */ /* 0x000ea60000000a00 */
[----:B------:R-:W3:Y:S01]  /*01e0*/  @!P0 LDG.E.EL R15, desc[UR4][R20.64] ;  /* 0x00000004140f8981 */ /* 0x000ee2000c2e1900 */
[----:B----4-:R-:W-:-:S05]  /*01f0*/  IMAD.WIDE R22, R11, 0x4, R8 ;  /* 0x000000040b167825 */ /* 0x010fca00078e0208 */
[----:B------:R4:W3:Y:S01]  /*0200*/  @!P0 LDG.E.EL R10, desc[UR4][R22.64] ;  /* 0x00000004160a8981 */ /* 0x0008e2000c2e1900 */
[----:B------:R-:W-:Y:S01]  /*0210*/  CS2R R26, SRZ ;  /* 0x00000000001a7805 */ /* 0x000fe2000001ff00 */
[----:B------:R-:W-:-:S04]  /*0220*/  IMAD.WIDE R8, R3, 0x4, R8 ;  /* 0x0000000403087825 */ /* 0x000fc800078e0208 */
[--C-:B--2---:R-:W-:Y:S01]  /*0230*/  IMAD.WIDE R6, R11, 0x4, R4.reuse ;  /* 0x000000040b067825 */ /* 0x104fe200078e0204 */
[----:B----4-:R-:W2:Y:S01]  /*0240*/  LDC.64 R22, c[0x0][0x248] ;  /* 0x00009200ff167b82 */ /* 0x010ea20000000a00 */
[----:B------:R-:W4:Y:S02]  /*0250*/  @!P0 LDG.E.EL R26, desc[UR4][R8.64] ;  /* 0x00000004081a8981 */ /* 0x000f24000c2e1900 */
[----:B------:R-:W-:Y:S02]  /*0260*/  IMAD.WIDE R4, R3, 0x4, R4 ;  /* 0x0000000403047825 */ /* 0x000fe400078e0204 */
[----:B------:R-:W4:Y:S04]  /*0270*/  @!P0 LDG.E.EL R25, desc[UR4][R6.64] ;  /* 0x0000000406198981 */ /* 0x000f28000c2e1900 */
[----:B------:R1:W4:Y:S02]  /*0280*/  @!P0 LDG.E.EL R24, desc[UR4][R4.64] ;  /* 0x0000000404188981 */ /* 0x000324000c2e1900 */
[----:B-1----:R-:W-:-:S04]  /*0290*/  IMAD.WIDE R4, R11, 0x4, R12 ;  /* 0x000000040b047825 */ /* 0x002fc800078e020c */
[----:B------:R-:W-:Y:S01]  /*02a0*/  IMAD.WIDE R12, R3, 0x4, R12 ;  /* 0x00000004030c7825 */ /* 0x000fe200078e020c */
[----:B0-----:R-:W-:Y:S01]  /*02b0*/  CS2R R6, SRZ ;  /* 0x0000000000067805 */ /* 0x001fe2000001ff00 */
[----:B------:R-:W4:Y:S04]  /*02c0*/  @!P0 LDG.E.EL R27, desc[UR4][R4.64] ;  /* 0x00000004041b8981 */ /* 0x000f28000c2e1900 */
[----:B------:R0:W4:Y:S01]  /*02d0*/  @!P0 LDG.E.EL R14, desc[UR4][R12.64] ;  /* 0x000000040c0e8981 */ /* 0x000122000c2e1900 */
[----:B-----5:R-:W-:-:S05]  /*02e0*/  IMAD.WIDE R20, R11, 0x4, R28 ;  /* 0x000000040b147825 */ /* 0x020fca00078e021c */
[----:B------:R1:W5:Y:S01]  /*02f0*/  @!P0 LDG.E.EL R7, desc[UR4][R20.64] ;  /* 0x0000000414078981 */ /* 0x000362000c2e1900 */
[----:B0-----:R-:W0:Y:S01]  /*0300*/  LDC.64 R12, c[0x0][0x250] ;  /* 0x00009400ff0c7b82 */ /* 0x001e220000000a00 */
[----:B------:R-:W-:Y:S02]  /*0310*/  CS2R R4, SRZ ;  /* 0x0000000000047805 */ /* 0x000fe4000001ff00 */
[----:B------:R-:W-:Y:S01]  /*0320*/  CS2R R8, SRZ ;  /* 0x0000000000087805 */ /* 0x000fe2000001ff00 */
[----:B-1----:R-:W-:-:S04]  /*0330*/  IMAD.WIDE R20, R11, 0x4, R16 ;  /* 0x000000040b147825 */ /* 0x002fc800078e0210 */
[C---:B------:R-:W-:Y:S01]  /*0340*/  IMAD.WIDE R16, R3.reuse, 0x4, R16 ;  /* 0x0000000403107825 */ /* 0x040fe200078e0210 */
[----:B------:R2:W4:Y:S03]  /*0350*/  @!P0 LDG.E.EL R4, desc[UR4][R20.64] ;  /* 0x0000000414048981 */ /* 0x000526000c2e1900 */
[----:B------:R-:W-:Y:S01]  /*0360*/  IMAD.WIDE R28, R3, 0x4, R28 ;  /* 0x00000004031c7825 */ /* 0x000fe200078e021c */
[----:B------:R1:W4:Y:S04]  /*0370*/  @!P0 LDG.E.EL R5, desc[UR4][R16.64] ;  /* 0x0000000410058981 */ /* 0x000328000c2e1900 */
[----:B------:R0:W4:Y:S01]  /*0380*/  @!P0 LDG.E.EL R8, desc[UR4][R28.64] ;  /* 0x000000041c088981 */ /* 0x000122000c2e1900 */
[C---:B--2---:R-:W-:Y:S01]  /*0390*/  IMAD.WIDE R20, R11.reuse, 0x4, R22 ;  /* 0x000000040b147825 */ /* 0x044fe200078e0216 */
[----:B-1----:R-:W1:Y:S04]  /*03a0*/  LDC.64 R16, c[0x0][0x260] ;  /* 0x00009800ff107b82 */ /* 0x002e680000000a00 */
[----:B------:R-:W2:Y:S01]  /*03b0*/  @!P0 LDG.E.EL R9, desc[UR4][R20.64] ;  /* 0x0000000414098981 */ /* 0x000ea2000c2e1900 */
[----:B0-----:R-:W-:-:S04]  /*03c0*/  IMAD.WIDE R28, R11, 0x4, R12 ;  /* 0x000000040b1c7825 */ /* 0x001fc800078e020c */
[C---:B------:R-:W-:Y:S01]  /*03d0*/  IMAD.WIDE R12, R3.reuse, 0x4, R12 ;  /* 0x00000004030c7825 */ /* 0x040fe200078e020c */
[----:B------:R-:W2:Y:S04]  /*03e0*/  @!P0 LDG.E.EL R19, desc[UR4][R28.64] ;  /* 0x000000041c138981 */ /* 0x000ea8000c2e1900 */
[----:B------:R0:W2:Y:S01]  /*03f0*/  @!P0 LDG.E.EL R6, desc[UR4][R12.64] ;  /* 0x000000040c068981 */ /* 0x0000a2000c2e1900 */
[----:B------:R-:W-:Y:S01]  /*0400*/  MOV R0, RZ ;  /* 0x000000ff00007202 */ /* 0x000fe20000000f00 */
[----:B------:R-:W-:-:S05]  /*0410*/  IMAD.WIDE R22, R3, 0x4, R22 ;  /* 0x0000000403167825 */ /* 0x000fca00078e0216 */
[----:B------:R1:W2:Y:S01]  /*0420*/  @!P0 LDG.E.EL R0, desc[UR4][R22.64] ;  /* 0x0000000416008981 */ /* 0x0002a2000c2e1900 */
[----:B0-----:R-:W0:Y:S01]  /*0430*/  LDC.64 R12, c[0x0][0x268] ;  /* 0x00009a00ff0c7b82 */ /* 0x001e220000000a00 */
[----:B-1----:R-:W-:Y:S01]  /*0440*/  IMAD.WIDE R22, R11, 0x4, R16 ;  /* 0x000000040b167825 */ /* 0x002fe200078e0210 */
[----:B------:R-:W-:-:S03]  /*0450*/  MOV R20, RZ ;  /* 0x000000ff00147202 */ /* 0x000fc60000000f00 */
[----:B------:R-:W-:-:S05]  /*0460*/  IMAD.WIDE R16, R3, 0x4, R16 ;  /* 0x0000000403107825 */ /* 0x000fca00078e0210 */
[----:B------:R-:W2:Y:S01]  /*0470*/  @!P0 LDG.E.EL R20, desc[UR4][R16.64] ;  /* 0x0000000410148981 */ /* 0x000ea2000c2e1900 */
[----:B---3--:R-:W-:Y:S01]  /*0480*/  FADD R21, R18, 9.9999997473787516356e-06 ;  /* 0x3727c5ac12157421 */ /* 0x008fe20000000000 */
[----:B------:R-:W-:-:S05]  /*0490*/  FADD R15, R15, 9.9999997473787516356e-06 ;  /* 0x3727c5ac0f0f7421 */ /* 0x000fca0000000000 */
[----:B------:R-:W1:Y:S08]  /*04a0*/  MUFU.SQRT R21, R21 ;  /* 0x0000001500157308 */ /* 0x000e700000002000 */
[----:B------:R-:W3:Y:S01]  /*04b0*/  MUFU.SQRT R29, R15 ;  /* 0x0000000f001d7308 */ /* 0x000ee20000002000 */
[----:B------:R-:W-:Y:S01]  /*04c0*/  HFMA2.MMA R18, -RZ, RZ, 0, 0 ;  /* 0x00000000ff127435 */ /* 0x000fe200000001ff */
[----:B-1----:R-:W-:-:S02]  /*04d0*/  FSETP.GT.AND P1, PT, R21, 8.50705917302346158658e+37, PT ;  /* 0x7e8000001500780b */ /* 0x002fc40003f24000 */
[----:B------:R-:W-:-:S07]  /*04e0*/  FSETP.GEU.AND P4, PT, R21, 1.175494350822287508e-38, PT ;  /* 0x008000001500780b */ /* 0x000fce0003f8e000 */
[----:B------:R1:W2:Y:S01]  /*04f0*/  @!P0 LDG.E.EL R18, desc[UR4][R22.64] ;  /* 0x0000000416128981 */ /* 0x0002a2000c2e1900 */
[C---:B---3--:R-:W-:Y:S02]  /*0500*/  FSETP.GT.AND P2, PT, R29.reuse, 8.50705917302346158658e+37, PT ;  /* 0x7e8000001d00780b */ /* 0x048fe40003f44000 */
[----:B------:R-:W-:Y:S01]  /*0510*/  FSETP.GEU.AND P5, PT, R29, 1.175494350822287508e-38, PT ;  /* 0x008000001d00780b */ /* 0x000fe20003fae000 */
[----:B-1----:R-:W-:Y:S01]  /*0520*/  HFMA2.MMA R23, -RZ, RZ, 0, 0 ;  /* 0x00000000ff177435 */ /* 0x002fe200000001ff */
[----:B------:R-:W-:Y:S01]  /*0530*/  FADD R28, R10, 9.9999997473787516356e-06 ;  /* 0x3727c5ac0a1c7421 */ /* 0x000fe20000000000 */
[----:B0-----:R-:W-:-:S04]  /*0540*/  IMAD.WIDE R10, R11, 0x4, R12 ;  /* 0x000000040b0a7825 */ /* 0x001fc800078e020c */
[----:B------:R-:W-:-:S04]  /*0550*/  @P1 FMUL R21, R21, 0.25 ;  /* 0x3e80000015151820 */ /* 0x000fc80000400000 */
[----:B------:R-:W-:Y:S01]  /*0560*/  @P2 FMUL R29, R29, 0.25 ;  /* 0x3e8000001d1d2820 */ /* 0x000fe20000400000 */
[----:B------:R0:W3:Y:S03]  /*0570*/  @!P0 LDG.E.EL R23, desc[UR4][R10.64] ;  /* 0x000000040a178981 */ /* 0x0000e6000c2e1900 */
[----:B------:R-:W-:Y:S01]  /*0580*/  @!P5 FMUL R29, R29, 16777216 ;  /* 0x4b8000001d1dd820 */ /* 0x000fe20000400000 */
[----:B------:R-:W-:Y:S01]  /*0590*/  @!P4 FMUL R21, R21, 16777216 ;  /* 0x4b8000001515c820 */ /* 0x000fe20000400000 */
[----:B0-----:R-:W0:Y:S03]  /*05a0*/  LDC.64 R10, c[0x0][0x218] ;  /* 0x00008600ff0a7b82 */ /* 0x001e260000000a00 */
[----:B------:R-:W1:Y:S01]  /*05b0*/  MUFU.RCP R22, R21 ;  /* 0x0000001500167308 */ /* 0x000e620000001000 */
[----:B------:R-:W-:-:S07]  /*05c0*/  MOV R15, 0x3e800000 ;  /* 0x3e800000000f7802 */ /* 0x000fce0000000f00 */
[----:B------:R-:W1:Y:S01]  /*05d0*/  MUFU.RCP R29, R29 ;  /* 0x0000001d001d7308 */ /* 0x000e620000001000 */
[C---:B------:R-:W-:Y:S02]  /*05e0*/  FSEL R17, R15.reuse, 1, P1 ;  /* 0x3f8000000f117808 */ /* 0x040fe40000800000 */
[----:B------:R-:W-:-:S03]  /*05f0*/  FSEL R16, R15, 1, P2 ;  /* 0x3f8000000f107808 */ /* 0x000fc60001000000 */
[----:B------:R-:W-:Y:S02]  /*0600*/  @!P4 FMUL R17, R17, 16777216 ;  /* 0x4b8000001111c820 */ /* 0x000fe40000400000 */
[----:B------:R-:W-:Y:S02]  /*0610*/  @!P5 FMUL R16, R16, 16777216 ;  /* 0x4b8000001010d820 */ /* 0x000fe40000400000 */
[----:B-1----:R-:W-:Y:S02]  /*0620*/  FMUL R22, R22, R17 ;  /* 0x0000001116167220 */ /* 0x002fe40000400000 */
[----:B------:R-:W-:Y:S01]  /*0630*/  FMUL R21, R29, R16 ;  /* 0x000000101d157220 */ /* 0x000fe20000400000 */
[----:B------:R-:W-:Y:S01]  /*0640*/  CS2R R16, SRZ ;  /* 0x0000000000107805 */ /* 0x000fe2000001ff00 */
[----:B0-----:R-:W-:-:S05]  /*0650*/  IMAD.WIDE R10, R2, 0x4, R10 ;  /* 0x00000004020a7825 */ /* 0x001fca00078e020a */
[----:B------:R-:W4:Y:S01]  /*0660*/  @!P0 LDG.E.64 R16, desc[UR4][R10.64] ;  /* 0x000000040a108981 */ /* 0x000f22000c1e1b00 */
[----:B------:R-:W0:Y:S02]  /*0670*/  MUFU.SQRT R28, R28 ;  /* 0x0000001c001c7308 */ /* 0x000e240000002000 */
[C---:B0-----:R-:W-:Y:S02]  /*0680*/  FSETP.GT.AND P3, PT, R28.reuse, 8.50705917302346158658e+37, PT ;  /* 0x7e8000001c00780b */ /* 0x041fe40003f64000 */
[----:B------:R-:W-:Y:S01]  /*0690*/  FSETP.GEU.AND P6, PT, R28, 1.175494350822287508e-38, PT ;  /* 0x008000001c00780b */ /* 0x000fe20003fce000 */
[----:B------:R-:W-:Y:S01]  /*06a0*/  IMAD.WIDE R12, R3, 0x4, R12 ;  /* 0x00000004030c7825 */ /* 0x000fe200078e020c */
[----:B------:R-:W-:-:S09]  /*06b0*/  HFMA2.MMA R3, -RZ, RZ, 0, 0 ;  /* 0x00000000ff037435 */ /* 0x000fd200000001ff */
[----:B------:R-:W-:Y:S01]  /*06c0*/  @P3 FMUL R28, R28, 0.25 ;  /* 0x3e8000001c1c3820 */ /* 0x000fe20000400000 */
[----:B------:R0:W5:Y:S03]  /*06d0*/  @!P0 LDG.E.EL R3, desc[UR4][R12.64] ;  /* 0x000000040c038981 */ /* 0x000166000c2e1900 */
[----:B------:R-:W-:-:S06]  /*06e0*/  @!P6 FMUL R28, R28, 16777216 ;  /* 0x4b8000001c1ce820 */ /* 0x000fcc0000400000 */
[----:B------:R-:W1:Y:S01]  /*06f0*/  MUFU.RCP R28, R28 ;  /* 0x0000001c001c7308 */ /* 0x000e620000001000 */
[----:B0-----:R-:W-:-:S05]  /*0700*/  FSEL R13, R15, 1, P3 ;  /* 0x3f8000000f0d7808 */ /* 0x001fca0001800000 */
[----:B------:R-:W-:-:S04]  /*0710*/  @!P6 FMUL R13, R13, 16777216 ;  /* 0x4b8000000d0de820 */ /* 0x000fc80000400000 */
[----:B-1----:R-:W-:Y:S01]  /*0720*/  FMUL R12, R28, R13 ;  /* 0x0000000d1c0c7220 */ /* 0x002fe20000400000 */
[----:B----4-:R-:W-:-:S04]  /*0730*/  FADD R16, R27, R16 ;  /* 0x000000101b107221 */ /* 0x010fc80000000000 */
[----:B--2---:R-:W-:-:S04]  /*0740*/  FADD R19, R16, -R19 ;  /* 0x8000001310137221 */ /* 0x004fc80000000000 */
[----:B------:R-:W-:Y:S02]  /*0750*/  FMUL R28, R12, R19 ;  /* 0x000000130c1c7220 */ /* 0x000fe40000400000 */
[----:B------:R-:W0:Y:S02]  /*0760*/  LDC.64 R12, c[0x0][0x210] ;  /* 0x00008400ff0c7b82 */ /* 0x000e240000000a00 */
[----:B---3--:R-:W-:Y:S01]  /*0770*/  FFMA R23, R28, R18, R23 ;  /* 0x000000121c177223 */ /* 0x008fe20000000017 */
[----:B------:R-:W-:Y:S01]  /*0780*/  CS2R R18, SRZ ;  /* 0x0000000000127805 */ /* 0x000fe2000001ff00 */
[----:B0-----:R-:W-:-:S05]  /*0790*/  IMAD.WIDE R12, R2, 0x4, R12 ;  /* 0x00000004020c7825 */ /* 0x001fca00078e020c */
[----:B------:R-:W2:Y:S01]  /*07a0*/  @!P0 LDG.E.64 R18, desc[UR4][R12.64] ;  /* 0x000000040c128981 */ /* 0x000ea2000c1e1b00 */
[----:B------:R-:W-:-:S04]  /*07b0*/  FADD R27, R26, 9.9999997473787516356e-06 ;  /* 0x3727c5ac1a1b7421 */ /* 0x000fc80000000000 */
[----:B------:R-:W0:Y:S02]  /*07c0*/  MUFU.SQRT R28, R27 ;  /* 0x0000001b001c7308 */ /* 0x000e240000002000 */
[C---:B0-----:R-:W-:Y:S02]  /*07d0*/  FSETP.GT.AND P1, PT, R28.reuse, 8.50705917302346158658e+37, PT ;  /* 0x7e8000001c00780b */ /* 0x041fe40003f24000 */
[----:B------:R-:W-:-:S11]  /*07e0*/  FSETP.GEU.AND P2, PT, R28, 1.175494350822287508e-38, PT ;  /* 0x008000001c00780b */ /* 0x000fd60003f4e000 */
[----:B------:R-:W-:-:S04]  /*07f0*/  @P1 FMUL R28, R28, 0.25 ;  /* 0x3e8000001c1c1820 */ /* 0x000fc80000400000 */
[----:B------:R-:W-:-:S04]  /*0800*/  @!P2 FMUL R28, R28, 16777216 ;  /* 0x4b8000001c1ca820 */ /* 0x000fc80000400000 */
[----:B------:R-:W0:Y:S01]  /*0810*/  MUFU.RCP R26, R28 ;  /* 0x0000001c001a7308 */ /* 0x000e220000001000 */
[----:B------:R-:W-:-:S05]  /*0820*/  FSEL R15, R15, 1, P1 ;  /* 0x3f8000000f0f7808 */ /* 0x000fca0000800000 */
[----:B------:R-:W-:Y:S01]  /*0830*/  @!P2 FMUL R15, R15, 16777216 ;  /* 0x4b8000000f0fa820 */ /* 0x000fe20000400000 */
[----:B------:R-:W-:-:S03]  /*0840*/  FADD R17, R14, R17 ;  /* 0x000000110e117221 */ /* 0x000fc60000000000 */
[----:B0-----:R-:W-:Y:S02]  /*0850*/  FMUL R26, R26, R15 ;  /* 0x0000000f1a1a7220 */ /* 0x001fe40000400000 */
[----:B------:R-:W0:Y:S02]  /*0860*/  LDC.64 R14, c[0x0][0x270] ;  /* 0x00009c00ff0e7b82 */ /* 0x000e240000000a00 */
[----:B0-----:R-:W-:-:S04]  /*0870*/  IMAD.WIDE R14, R2, 0x4, R14 ;  /* 0x00000004020e7825 */ /* 0x001fc800078e020e */
[----:B--2---:R-:W-:Y:S01]  /*0880*/  FADD R18, R25, R18 ;  /* 0x0000001219127221 */ /* 0x004fe20000000000 */
[----:B------:R-:W-:Y:S01]  /*0890*/  FADD R19, R24, R19 ;  /* 0x0000001318137221 */ /* 0x000fe20000000000 */
[----:B------:R-:W-:Y:S02]  /*08a0*/  FADD R25, R17, -R6 ;  /* 0x8000000611197221 */ /* 0x000fe40000000000 */
[----:B-----5:R-:W-:Y:S01]  /*08b0*/  FADD R7, R18, -R7 ;  /* 0x8000000712077221 */ /* 0x020fe20000000000 */
[----:B------:R-:W-:Y:S01]  /*08c0*/  FADD R8, R19, -R8 ;  /* 0x8000000813087221 */ /* 0x000fe20000000000 */
[----:B------:R-:W-:Y:S02]  /*08d0*/  FMUL R26, R26, R25 ;  /* 0x000000191a1a7220 */ /* 0x000fe40000400000 */
[----:B------:R-:W-:Y:S01]  /*08e0*/  FMUL R22, R22, R7 ;  /* 0x0000000716167220 */ /* 0x000fe20000400000 */
[----:B------:R-:W-:Y:S01]  /*08f0*/  FMUL R21, R21, R8 ;  /* 0x0000000815157220 */ /* 0x000fe20000400000 */
[----:B------:R-:W-:Y:S01]  /*0900*/  FFMA R3, R26, R20, R3 ;  /* 0x000000141a037223 */ /* 0x000fe20000000003 */
[----:B------:R0:W-:Y:S01]  /*0910*/  @!P0 STG.E.64 desc[UR4][R12.64], R18 ;  /* 0x000000120c008986 */ /* 0x0001e2000c101b04 */
[----:B------:R-:W-:Y:S01]  /*0920*/  FFMA R4, R22, R4, R9 ;  /* 0x0000000416047223 */ /* 0x000fe20000000009 */
[----:B------:R-:W-:-:S02]  /*0930*/  FFMA R0, R21, R5, R0 ;  /* 0x0000000515007223 */ /* 0x000fc40000000000 */
[----:B------:R0:W-:Y:S01]  /*0940*/  @!P0 STG.E.64 desc[UR4][R10.64], R16 ;  /* 0x000000100a008986 */ /* 0x0001e2000c101b04 */
[----:B------:R-:W-:Y:S01]  /*0950*/  FADD R2, R23, R4 ;  /* 0x0000000417027221 */ /* 0x000fe20000000000 */
[----:B------:R-:W-:Y:S01]  /*0960*/  FADD R3, R3, R0 ;  /* 0x0000000003037221 */ /* 0x000fe20000000000 */
[----:B0-----:R-:W-:Y:S06]  /*0970*/  @P0 EXIT ;  /* 0x000000000000094d */ /* 0x001fec0003800000 */
[----:B------:R-:W-:Y:S01]  /*0980*/  STG.E.64 desc[UR4][R14.64], R2 ;  /* 0x000000020e007986 */ /* 0x000fe2000c101b04 */
[----:B------:R-:W-:Y:S05]  /*0990*/  EXIT ;  /* 0x000000000000794d */ /* 0x000fea0003800000 */
.L_x_0:
[----:B------:R-:W-:-:S00]  /*09a0*/  BRA `(.L_x_0) ;  /* 0xfffffffc00fc7947 */ /* 0x000fc0000383ffff */
[----:B------:R-:W-:-:S00]  /*09b0*/  NOP ;  /* 0x0000000000007918 */ /* 0x000fc00000000000 */
        /* <DEDUP_REMOVED lines=12> */
.L_x_1:


//--------------------- .nv.global.init           --------------------------
	.section	.nv.global.init,"aw",@progbits
.nv.global.init:
	.type		_$_str,@object
	.size		_$_str,(_$_str_$_2 - _$_str)
_$_str:
        /*0000*/ 	.byte	0x5f, 0x5f, 0x43, 0x55, 0x44, 0x41, 0x5f, 0x46, 0x54, 0x5a, 0x00
	.type		_$_str_$_2,@object
	.size		_$_str_$_2,(.L_1 - _$_str_$_2)
_$_str_$_2:
        /*000b*/ 	.byte	0x5f, 0x5f, 0x43, 0x55, 0x44, 0x41, 0x5f, 0x50, 0x52, 0x45, 0x43, 0x5f, 0x53, 0x51, 0x52, 0x54
        /*001b*/ 	.byte	0x00
.L_1:


//--------------------- .nv.constant0.triton_poi_fused__native_batch_norm_legit_no_training_add_convolution_42 --------------------------
	.section	.nv.constant0.triton_poi_fused__native_batch_norm_legit_no_training_add_convolution_42,"a",@progbits
	.sectionflags	@""
	.align	4
.nv.constant0.triton_poi_fused__native_batch_norm_legit_no_training_add_convolution_42:
	.zero		636
